//
// Generated by NVIDIA NVVM Compiler
//
// Compiler Build ID: CL-36424714
// Cuda compilation tools, release 13.0, V13.0.88
// Based on NVVM 20.0.0
//

.version 9.0
.target sm_100
.address_size 64

	// .globl	_Z12mandelKernelPiiffffi

.visible .entry _Z12mandelKernelPiiffffi(
	.param .u64 .ptr .align 1 _Z12mandelKernelPiiffffi_param_0,
	.param .u32 _Z12mandelKernelPiiffffi_param_1,
	.param .f32 _Z12mandelKernelPiiffffi_param_2,
	.param .f32 _Z12mandelKernelPiiffffi_param_3,
	.param .f32 _Z12mandelKernelPiiffffi_param_4,
	.param .f32 _Z12mandelKernelPiiffffi_param_5,
	.param .u32 _Z12mandelKernelPiiffffi_param_6
)
{
	.reg .pred 	%p<4>;
	.reg .b32 	%r<17>;
	.reg .b32 	%f<20>;
	.reg .b64 	%rd<5>;

	ld.param.u64 	%rd1, [_Z12mandelKernelPiiffffi_param_0];
	ld.param.u32 	%r7, [_Z12mandelKernelPiiffffi_param_1];
	ld.param.f32 	%f9, [_Z12mandelKernelPiiffffi_param_2];
	ld.param.f32 	%f10, [_Z12mandelKernelPiiffffi_param_3];
	ld.param.f32 	%f11, [_Z12mandelKernelPiiffffi_param_4];
	ld.param.f32 	%f12, [_Z12mandelKernelPiiffffi_param_5];
	ld.param.u32 	%r5, [_Z12mandelKernelPiiffffi_param_6];
	mov.u32 	%r8, %ctaid.x;
	mov.u32 	%r9, %ntid.x;
	mov.u32 	%r10, %tid.x;
	mad.lo.s32 	%r1, %r8, %r9, %r10;
	div.s32 	%r11, %r1, %r7;
	mul.lo.s32 	%r12, %r11, %r7;
	sub.s32 	%r13, %r1, %r12;
	cvt.rn.f32.s32 	%f13, %r13;
	fma.rn.f32 	%f1, %f9, %f13, %f11;
	cvt.rn.f32.s32 	%f14, %r11;
	fma.rn.f32 	%f2, %f10, %f14, %f12;
	setp.lt.s32 	%p1, %r5, 1;
	mov.b32 	%r16, 0;
	@%p1 bra 	$L__BB0_4;
	mov.b32 	%r15, 0;
	mov.f32 	%f18, %f2;
	mov.f32 	%f19, %f1;
$L__BB0_2:
	mul.f32 	%f5, %f19, %f19;
	mul.f32 	%f6, %f18, %f18;
	add.f32 	%f15, %f5, %f6;
	setp.gt.f32 	%p2, %f15, 0f40800000;
	mov.u32 	%r16, %r15;
	@%p2 bra 	$L__BB0_4;
	sub.f32 	%f16, %f5, %f6;
	add.f32 	%f17, %f19, %f19;
	add.f32 	%f19, %f1, %f16;
	fma.rn.f32 	%f18, %f17, %f18, %f2;
	add.s32 	%r15, %r15, 1;
	setp.ne.s32 	%p3, %r15, %r5;
	mov.u32 	%r16, %r5;
	@%p3 bra 	$L__BB0_2;
$L__BB0_4:
	cvta.to.global.u64 	%rd2, %rd1;
	mul.wide.s32 	%rd3, %r1, 4;
	add.s64 	%rd4, %rd2, %rd3;
	st.global.u32 	[%rd4], %r16;
	ret;

}


// ===== COMPILED SASS (sm_100) =====

	.target	sm_100

	.elftype	@"ET_EXEC"


//--------------------- .note.nv.tkinfo           --------------------------
	.section	.note.nv.tkinfo,"",@"SHT_NOTE"
	.sectionflags	@"SHF_NOTE_NV_TKINFO"
	.tkinfo
        /*0018*/ 	.word	0x00000002
        /*0030*/ 	.string	""
        /*0030*/ 	.string	"ptxas"
        /*0030*/ 	.string	"Cuda compilation tools, release 13.0, V13.0.88"
        /*0030*/ 	.string	"Build cuda_13.0.r13.0/compiler.36424714_0"
        /*0030*/ 	.string	"-arch sm_100 -m 64 "



//--------------------- .note.nv.cuinfo           --------------------------
	.section	.note.nv.cuinfo,"",@"SHT_NOTE"
	.sectionflags	@"SHF_NOTE_NV_CUINFO"
        /*0018*/ 	.short	0x0002
        /*001a*/ 	.short	0x0064
        /*001c*/ 	.short	0x0082
	.zero		2


//--------------------- .nv.info                  --------------------------
	.section	.nv.info,"",@"SHT_CUDA_INFO"
	.align	4


	//----- nvinfo : EIATTR_REGCOUNT
	.align		4
        /*0000*/ 	.byte	0x04, 0x2f
        /*0002*/ 	.short	(.L_1 - .L_0)
	.align		4
.L_0:
        /*0004*/ 	.word	index@(_Z12mandelKernelPiiffffi)
        /*0008*/ 	.word	0x0000000c


	//----- nvinfo : EIATTR_FRAME_SIZE
	.align		4
.L_1:
        /*000c*/ 	.byte	0x04, 0x11
        /*000e*/ 	.short	(.L_3 - .L_2)
	.align		4
.L_2:
        /*0010*/ 	.word	index@(_Z12mandelKernelPiiffffi)
        /*0014*/ 	.word	0x00000000


	//----- nvinfo : EIATTR_MIN_STACK_SIZE
	.align		4
.L_3:
        /*0018*/ 	.byte	0x04, 0x12
        /*001a*/ 	.short	(.L_5 - .L_4)
	.align		4
.L_4:
        /*001c*/ 	.word	index@(_Z12mandelKernelPiiffffi)
        /*0020*/ 	.word	0x00000000
.L_5:


//--------------------- .nv.compat                --------------------------
	.section	.nv.compat,"",@"SHT_CUDA_COMPAT_INFO"
	.align	4
        /*0000*/ 	.byte	0x02, 0x09, 0x00, 0x00, 0x02, 0x02, 0x01, 0x00, 0x02, 0x05, 0x05, 0x00, 0x03, 0x07, 0x01, 0x01
        /*0010*/ 	.byte	0x02, 0x03, 0x00, 0x00, 0x02, 0x06, 0x01, 0x00, 0x04, 0x0b, 0x08, 0x00, 0x01, 0x00, 0x00, 0x00
        /*0020*/ 	.byte	0x00, 0x00, 0x00, 0x00


//--------------------- .nv.info._Z12mandelKernelPiiffffi --------------------------
	.section	.nv.info._Z12mandelKernelPiiffffi,"",@"SHT_CUDA_INFO"
	.sectionflags	@""
	.align	4


	//----- nvinfo : EIATTR_CUDA_API_VERSION
	.align		4
        /*0000*/ 	.byte	0x04, 0x37
        /*0002*/ 	.short	(.L_7 - .L_6)
.L_6:
        /*0004*/ 	.word	0x00000082


	//----- nvinfo : EIATTR_KPARAM_INFO
	.align		4
.L_7:
        /*0008*/ 	.byte	0x04, 0x17
        /*000a*/ 	.short	(.L_9 - .L_8)
.L_8:
        /*000c*/ 	.word	0x00000000
        /*0010*/ 	.short	0x0006
        /*0012*/ 	.short	0x001c
        /*0014*/ 	.byte	0x00, 0xf0, 0x11, 0x00


	//----- nvinfo : EIATTR_KPARAM_INFO
	.align		4
.L_9:
        /*0018*/ 	.byte	0x04, 0x17
        /*001a*/ 	.short	(.L_11 - .L_10)
.L_10:
        /*001c*/ 	.word	0x00000000
        /*0020*/ 	.short	0x0005
        /*0022*/ 	.short	0x0018
        /*0024*/ 	.byte	0x00, 0xf0, 0x11, 0x00


	//----- nvinfo : EIATTR_KPARAM_INFO
	.align		4
.L_11:
        /*0028*/ 	.byte	0x04, 0x17
        /*002a*/ 	.short	(.L_13 - .L_12)
.L_12:
        /*002c*/ 	.word	0x00000000
        /*0030*/ 	.short	0x0004
        /*0032*/ 	.short	0x0014
        /*0034*/ 	.byte	0x00, 0xf0, 0x11, 0x00


	//----- nvinfo : EIATTR_KPARAM_INFO
	.align		4
.L_13:
        /*0038*/ 	.byte	0x04, 0x17
        /*003a*/ 	.short	(.L_15 - .L_14)
.L_14:
        /*003c*/ 	.word	0x00000000
        /*0040*/ 	.short	0x0003
        /*0042*/ 	.short	0x0010
        /*0044*/ 	.byte	0x00, 0xf0, 0x11, 0x00


	//----- nvinfo : EIATTR_KPARAM_INFO
	.align		4
.L_15:
        /*0048*/ 	.byte	0x04, 0x17
        /*004a*/ 	.short	(.L_17 - .L_16)
.L_16:
        /*004c*/ 	.word	0x00000000
        /*0050*/ 	.short	0x0002
        /*0052*/ 	.short	0x000c
        /*0054*/ 	.byte	0x00, 0xf0, 0x11, 0x00


	//----- nvinfo : EIATTR_KPARAM_INFO
	.align		4
.L_17:
        /*0058*/ 	.byte	0x04, 0x17
        /*005a*/ 	.short	(.L_19 - .L_18)
.L_18:
        /*005c*/ 	.word	0x00000000
        /*0060*/ 	.short	0x0001
        /*0062*/ 	.short	0x0008
        /*0064*/ 	.byte	0x00, 0xf0, 0x11, 0x00


	//----- nvinfo : EIATTR_KPARAM_INFO
	.align		4
.L_19:
        /*0068*/ 	.byte	0x04, 0x17
        /*006a*/ 	.short	(.L_21 - .L_20)
.L_20:
        /*006c*/ 	.word	0x00000000
        /*0070*/ 	.short	0x0000
        /*0072*/ 	.short	0x0000
        /*0074*/ 	.byte	0x00, 0xf5, 0x21, 0x00


	//----- nvinfo : EIATTR_SPARSE_MMA_MASK
	.align		4
.L_21:
        /*0078*/ 	.byte	0x03, 0x50
        /*007a*/ 	.short	0x0000


	//----- nvinfo : EIATTR_MAXREG_COUNT
	.align		4
        /*007c*/ 	.byte	0x03, 0x1b
        /*007e*/ 	.short	0x00ff


	//----- nvinfo : EIATTR_MERCURY_ISA_VERSION
	.align		4
        /*0080*/ 	.byte	0x03, 0x5f
        /*0082*/ 	.short	0x0101


	//----- nvinfo : EIATTR_VRC_CTA_INIT_COUNT
	.align		4
        /*0084*/ 	.byte	0x02, 0x4a
	.zero		1
	.zero		1


	//----- nvinfo : EIATTR_EXIT_INSTR_OFFSETS
	.align		4
        /*0088*/ 	.byte	0x04, 0x1c
        /*008a*/ 	.short	(.L_23 - .L_22)


	//   ....[0]....
.L_22:
        /*008c*/ 	.word	0x00000410


	//----- nvinfo : EIATTR_CRS_STACK_SIZE
	.align		4
.L_23:
        /*0090*/ 	.byte	0x04, 0x1e
        /*0092*/ 	.short	(.L_25 - .L_24)
.L_24:
        /*0094*/ 	.word	0x00000000


	//----- nvinfo : EIATTR_CBANK_PARAM_SIZE
	.align		4
.L_25:
        /*0098*/ 	.byte	0x03, 0x19
        /*009a*/ 	.short	0x0020


	//----- nvinfo : EIATTR_PARAM_CBANK
	.align		4
        /*009c*/ 	.byte	0x04, 0x0a
        /*009e*/ 	.short	(.L_27 - .L_26)
	.align		4
.L_26:
        /*00a0*/ 	.word	index@(.nv.constant0._Z12mandelKernelPiiffffi)
        /*00a4*/ 	.short	0x0380
        /*00a6*/ 	.short	0x0020


	//----- nvinfo : EIATTR_SW_WAR
	.align		4
.L_27:
        /*00a8*/ 	.byte	0x04, 0x36
        /*00aa*/ 	.short	(.L_29 - .L_28)
.L_28:
        /*00ac*/ 	.word	0x00000008
.L_29:


//--------------------- .nv.callgraph             --------------------------
	.section	.nv.callgraph,"",@"SHT_CUDA_CALLGRAPH"
	.align	4
	.sectionentsize	8
	.align		4
        /*0000*/ 	.word	0x00000000
	.align		4
        /*0004*/ 	.word	0xffffffff
	.align		4
        /*0008*/ 	.word	0x00000000
	.align		4
        /*000c*/ 	.word	0xfffffffe
	.align		4
        /*0010*/ 	.word	0x00000000
	.align		4
        /*0014*/ 	.word	0xfffffffd
	.align		4
        /*0018*/ 	.word	0x00000000
	.align		4
        /*001c*/ 	.word	0xfffffffc


//--------------------- .text._Z12mandelKernelPiiffffi --------------------------
	.section	.text._Z12mandelKernelPiiffffi,"ax",@progbits
	.align	128
        .global         _Z12mandelKernelPiiffffi
        .type           _Z12mandelKernelPiiffffi,@function
        .size           _Z12mandelKernelPiiffffi,(.L_x_4 - _Z12mandelKernelPiiffffi)
        .other          _Z12mandelKernelPiiffffi,@"STO_CUDA_ENTRY STV_DEFAULT"
_Z12mandelKernelPiiffffi:
.text._Z12mandelKernelPiiffffi:
[----:B------:R-:W-:Y:S08]  /*0000*/  LDC R1, c[0x0][0x37c] ;  /* 0x0000df00ff017b82 */ /* 0x000ff00000000800 */
[----:B------:R-:W0:Y:S01]  /*0010*/  LDC R9, c[0x0][0x388] ;  /* 0x0000e200ff097b82 */ /* 0x000e220000000800 */
[----:B------:R-:W1:Y:S01]  /*0020*/  S2R R5, SR_TID.X ;  /* 0x0000000000057919 */ /* 0x000e620000002100 */
[----:B------:R-:W2:Y:S06]  /*0030*/  LDCU UR6, c[0x0][0x38c] ;  /* 0x00007180ff0677ac */ /* 0x000eac0008000800 */
[----:B------:R-:W1:Y:S08]  /*0040*/  S2UR UR4, SR_CTAID.X ;  /* 0x00000000000479c3 */ /* 0x000e700000002500 */
[----:B------:R-:W1:Y:S01]  /*0050*/  LDC R0, c[0x0][0x360] ;  /* 0x0000d800ff007b82 */ /* 0x000e620000000800 */
[----:B0-----:R-:W-:-:S04]  /*0060*/  IABS R7, R9 ;  /* 0x0000000900077213 */ /* 0x001fc80000000000 */
[----:B------:R-:W0:Y:S01]  /*0070*/  I2F.RP R4, R7 ;  /* 0x0000000700047306 */ /* 0x000e220000209400 */
[----:B-1----:R-:W-:Y:S01]  /*0080*/  IMAD R0, R0, UR4, R5 ;  /* 0x0000000400007c24 */ /* 0x002fe2000f8e0205 */
[----:B------:R-:W1:Y:S06]  /*0090*/  LDCU.64 UR4, c[0x0][0x358] ;  /* 0x00006b00ff0477ac */ /* 0x000e6c0008000a00 */
[----:B0-----:R-:W0:Y:S02]  /*00a0*/  MUFU.RCP R4, R4 ;  /* 0x0000000400047308 */ /* 0x001e240000001000 */
[----:B0-----:R-:W-:-:S02]  /*00b0*/  IADD3 R2, PT, PT, R4, 0xffffffe, RZ ;  /* 0x0ffffffe04027810 */ /* 0x001fc40007ffe0ff */
[----:B------:R-:W-:-:S04]  /*00c0*/  IABS R4, R0 ;  /* 0x0000000000047213 */ /* 0x000fc80000000000 */
[----:B------:R0:W3:Y:S02]  /*00d0*/  F2I.FTZ.U32.TRUNC.NTZ R3, R2 ;  /* 0x0000000200037305 */ /* 0x0000e4000021f000 */
[----:B0-----:R-:W-:Y:S02]  /*00e0*/  HFMA2 R2, -RZ, RZ, 0, 0 ;  /* 0x00000000ff027431 */ /* 0x001fe400000001ff */
[----:B---3--:R-:W-:-:S04]  /*00f0*/  IMAD.MOV R6, RZ, RZ, -R3 ;  /* 0x000000ffff067224 */ /* 0x008fc800078e0a03 */
[----:B------:R-:W-:-:S04]  /*0100*/  IMAD R5, R6, R7, RZ ;  /* 0x0000000706057224 */ /* 0x000fc800078e02ff */
[----:B------:R-:W-:-:S06]  /*0110*/  IMAD.HI.U32 R3, R3, R5, R2 ;  /* 0x0000000503037227 */ /* 0x000fcc00078e0002 */
[----:B------:R-:W-:-:S04]  /*0120*/  IMAD.HI.U32 R3, R3, R4, RZ ;  /* 0x0000000403037227 */ /* 0x000fc800078e00ff */
[----:B------:R-:W-:-:S04]  /*0130*/  IMAD.MOV R5, RZ, RZ, -R3 ;  /* 0x000000ffff057224 */ /* 0x000fc800078e0a03 */
[C---:B------:R-:W-:Y:S02]  /*0140*/  IMAD R2, R7.reuse, R5, R4 ;  /* 0x0000000507027224 */ /* 0x040fe400078e0204 */
[----:B------:R-:W0:Y:S03]  /*0150*/  LDC.64 R4, c[0x0][0x390] ;  /* 0x0000e400ff047b82 */ /* 0x000e260000000a00 */
[----:B------:R-:W-:-:S13]  /*0160*/  ISETP.GT.U32.AND P2, PT, R7, R2, PT ;  /* 0x000000020700720c */ /* 0x000fda0003f44070 */
[-C--:B------:R-:W-:Y:S01]  /*0170*/  @!P2 IADD3 R2, PT, PT, R2, -R7.reuse, RZ ;  /* 0x800000070202a210 */ /* 0x080fe20007ffe0ff */
[----:B------:R-:W-:Y:S01]  /*0180*/  @!P2 VIADD R3, R3, 0x1 ;  /* 0x000000010303a836 */ /* 0x000fe20000000000 */
[----:B------:R-:W-:Y:S02]  /*0190*/  ISETP.NE.AND P2, PT, R9, RZ, PT ;  /* 0x000000ff0900720c */ /* 0x000fe40003f45270 */
[----:B------:R-:W-:Y:S02]  /*01a0*/  ISETP.GE.U32.AND P0, PT, R2, R7, PT ;  /* 0x000000070200720c */ /* 0x000fe40003f06070 */
[----:B------:R-:W-:Y:S01]  /*01b0*/  LOP3.LUT R2, R0, R9, RZ, 0x3c, !PT ;  /* 0x0000000900027212 */ /* 0x000fe200078e3cff */
[----:B------:R-:W3:Y:S03]  /*01c0*/  LDC.64 R6, c[0x0][0x398] ;  /* 0x0000e600ff067b82 */ /* 0x000ee60000000a00 */
[----:B------:R-:W-:-:S07]  /*01d0*/  ISETP.GE.AND P1, PT, R2, RZ, PT ;  /* 0x000000ff0200720c */ /* 0x000fce0003f26270 */
[----:B------:R-:W-:-:S06]  /*01e0*/  @P0 IADD3 R3, PT, PT, R3, 0x1, RZ ;  /* 0x0000000103030810 */ /* 0x000fcc0007ffe0ff */
[----:B------:R-:W-:Y:S01]  /*01f0*/  @!P1 IMAD.MOV R3, RZ, RZ, -R3 ;  /* 0x000000ffff039224 */ /* 0x000fe200078e0a03 */
[----:B------:R-:W-:-:S04]  /*0200*/  @!P2 LOP3.LUT R3, RZ, R9, RZ, 0x33, !PT ;  /* 0x00000009ff03a212 */ /* 0x000fc800078e33ff */
[----:B------:R-:W-:Y:S02]  /*0210*/  IADD3 R2, PT, PT, -R3, RZ, RZ ;  /* 0x000000ff03027210 */ /* 0x000fe40007ffe1ff */
[----:B------:R-:W-:Y:S02]  /*0220*/  I2FP.F32.S32 R3, R3 ;  /* 0x0000000300037245 */ /* 0x000fe40000201400 */
[----:B---3--:R-:W-:Y:S01]  /*0230*/  ISETP.GE.AND P0, PT, R7, 0x1, PT ;  /* 0x000000010700780c */ /* 0x008fe20003f06270 */
[----:B------:R-:W-:Y:S02]  /*0240*/  IMAD R2, R9, R2, R0 ;  /* 0x0000000209027224 */ /* 0x000fe400078e0200 */
[----:B0-----:R-:W-:-:S03]  /*0250*/  FFMA R6, R3, R4, R6 ;  /* 0x0000000403067223 */ /* 0x001fc60000000006 */
[----:B------:R-:W-:-:S05]  /*0260*/  I2FP.F32.S32 R2, R2 ;  /* 0x0000000200027245 */ /* 0x000fca0000201400 */
[----:B--2---:R-:W-:Y:S01]  /*0270*/  FFMA R4, R2, UR6, R5 ;  /* 0x0000000602047c23 */ /* 0x004fe20008000005 */
[----:B------:R-:W-:Y:S01]  /*0280*/  IMAD.MOV.U32 R5, RZ, RZ, RZ ;  /* 0x000000ffff057224 */ /* 0x000fe200078e00ff */
[----:B-1----:R-:W-:Y:S06]  /*0290*/  @!P0 BRA `(.L_x_0) ;  /* 0x0000000000508947 */ /* 0x002fec0003800000 */
[----:B------:R-:W-:Y:S01]  /*02a0*/  BSSY.RECONVERGENT B0, `(.L_x_0) ;  /* 0x0000013000007945 */ /* 0x000fe20003800200 */
[----:B------:R-:W-:Y:S01]  /*02b0*/  MOV R5, RZ ;  /* 0x000000ff00057202 */ /* 0x000fe20000000f00 */
[----:B------:R-:W-:Y:S01]  /*02c0*/  IMAD.MOV.U32 R3, RZ, RZ, R4 ;  /* 0x000000ffff037224 */ /* 0x000fe200078e0004 */
[----:B------:R-:W-:Y:S01]  /*02d0*/  MOV R2, R6 ;  /* 0x0000000600027202 */ /* 0x000fe20000000f00 */
[----:B------:R-:W0:Y:S01]  /*02e0*/  LDCU UR6, c[0x0][0x39c] ;  /* 0x00007380ff0677ac */ /* 0x000e220008000800 */
[----:B------:R-:W1:Y:S05]  /*02f0*/  LDCU UR7, c[0x0][0x39c] ;  /* 0x00007380ff0777ac */ /* 0x000e6a0008000800 */
.L_x_2:
[----:B------:R-:W-:Y:S01]  /*0300*/  FMUL R8, R3, R3 ;  /* 0x0000000303087220 */ /* 0x000fe20000400000 */
[----:B------:R-:W-:-:S04]  /*0310*/  FMUL R9, R2, R2 ;  /* 0x0000000202097220 */ /* 0x000fc80000400000 */
[----:B------:R-:W-:-:S05]  /*0320*/  FADD R7, R8, R9 ;  /* 0x0000000908077221 */ /* 0x000fca0000000000 */
[----:B------:R-:W-:-:S13]  /*0330*/  FSETP.GT.AND P0, PT, R7, 4, PT ;  /* 0x408000000700780b */ /* 0x000fda0003f04000 */
[----:B------:R-:W-:Y:S05]  /*0340*/  @P0 BRA `(.L_x_1) ;  /* 0x0000000000200947 */ /* 0x000fea0003800000 */
[----:B------:R-:W-:Y:S01]  /*0350*/  IADD3 R5, PT, PT, R5, 0x1, RZ ;  /* 0x0000000105057810 */ /* 0x000fe20007ffe0ff */
[----:B------:R-:W-:Y:S01]  /*0360*/  FADD R7, R3, R3 ;  /* 0x0000000303077221 */ /* 0x000fe20000000000 */
[----:B------:R-:W-:Y:S02]  /*0370*/  FADD R3, R8, -R9 ;  /* 0x8000000908037221 */ /* 0x000fe40000000000 */
[----:B-1----:R-:W-:Y:S01]  /*0380*/  ISETP.NE.AND P0, PT, R5, UR7, PT ;  /* 0x0000000705007c0c */ /* 0x002fe2000bf05270 */
[----:B------:R-:W-:Y:S01]  /*0390*/  FFMA R2, R7, R2, R6 ;  /* 0x0000000207027223 */ /* 0x000fe20000000006 */
[----:B------:R-:W-:-:S11]  /*03a0*/  FADD R3, R4, R3 ;  /* 0x0000000304037221 */ /* 0x000fd60000000000 */
[----:B------:R-:W-:Y:S05]  /*03b0*/  @P0 BRA `(.L_x_2) ;  /* 0xfffffffc00d00947 */ /* 0x000fea000383ffff */
[----:B0-----:R-:W-:-:S07]  /*03c0*/  MOV R5, UR6 ;  /* 0x0000000600057c02 */ /* 0x001fce0008000f00 */
.L_x_1:
[----:B01----:R-:W-:Y:S05]  /*03d0*/  BSYNC.RECONVERGENT B0 ;  /* 0x0000000000007941 */ /* 0x003fea0003800200 */
.L_x_0:
[----:B------:R-:W0:Y:S02]  /*03e0*/  LDC.64 R2, c[0x0][0x380] ;  /* 0x0000e000ff027b82 */ /* 0x000e240000000a00 */
[----:B0-----:R-:W-:-:S05]  /*03f0*/  IMAD.WIDE R2, R0, 0x4, R2 ;  /* 0x0000000400027825 */ /* 0x001fca00078e0202 */
[----:B------:R-:W-:Y:S01]  /*0400*/  STG.E desc[UR4][R2.64], R5 ;  /* 0x0000000502007986 */ /* 0x000fe2000c101904 */
[----:B------:R-:W-:Y:S05]  /*0410*/  EXIT ;  /* 0x000000000000794d */ /* 0x000fea0003800000 */
.L_x_3:
[----:B------:R-:W-:-:S00]  /*0420*/  BRA `(.L_x_3) ;  /* 0xfffffffc00fc7947 */ /* 0x000fc0000383ffff */
[----:B------:R-:W-:-:S00]  /*0430*/  NOP ;  /* 0x0000000000007918 */ /* 0x000fc00000000000 */
        /* <DEDUP_REMOVED lines=12> */
.L_x_4:


//--------------------- .nv.shared.reserved.0     --------------------------
	.section	.nv.shared.reserved.0,"aw",@nobits
	.weak		__nv_reservedSMEM_offset_0_alias
	.size		__nv_reservedSMEM_offset_0_alias, 0, 64
	.other		__nv_reservedSMEM_offset_0_alias,@"STO_CUDA_RESERVED_SHARED STV_DEFAULT"
__nv_reservedSMEM_offset_0_alias:
	.zero		0
	.zero		64


//--------------------- .nv.constant0._Z12mandelKernelPiiffffi --------------------------
	.section	.nv.constant0._Z12mandelKernelPiiffffi,"a",@progbits
	.sectionflags	@""
	.align	4
.nv.constant0._Z12mandelKernelPiiffffi:
	.zero		928


//--------------------- SYMBOLS --------------------------

	.type		.nv.reservedSmem.offset0,@object
	.size		.nv.reservedSmem.offset0,0x4
